	.headerflags	@"EF_CUDA_TEXMODE_UNIFIED EF_CUDA_64BIT_ADDRESS EF_CUDA_ACCELERATORS EF_CUDA_SM90 EF_CUDA_VIRTUAL_SM(EF_CUDA_SM90)"
	.elftype	@"ET_EXEC"


//--------------------- .nv.info                  --------------------------
	.section	.nv.info,"",@"SHT_CUDA_INFO"
	.align	4


	//----- nvinfo : EIATTR_REGCOUNT
	.align		4
        /*0000*/ 	.byte	0x04, 0x2f
        /*0002*/ 	.short	(.L_3 - .L_2)
	.align		4
.L_2:
        /*0004*/ 	.word	index@(triton_poi_fused__native_batch_norm_legit_no_training_relu_1)
        /*0008*/ 	.word	0x0000001c


	//----- nvinfo : EIATTR_MIN_STACK_SIZE
	.align		4
.L_3:
        /*000c*/ 	.byte	0x04, 0x12
        /*000e*/ 	.short	(.L_5 - .L_4)
	.align		4
.L_4:
        /*0010*/ 	.word	index@(triton_poi_fused__native_batch_norm_legit_no_training_relu_1)
        /*0014*/ 	.word	0x00000000


	//----- nvinfo : EIATTR_FRAME_SIZE
	.align		4
.L_5:
        /*0018*/ 	.byte	0x04, 0x11
        /*001a*/ 	.short	(.L_7 - .L_6)
	.align		4
.L_6:
        /*001c*/ 	.word	index@(triton_poi_fused__native_batch_norm_legit_no_training_relu_1)
        /*0020*/ 	.word	0x00000000


	//----- nvinfo : EIATTR_MIN_STACK_SIZE
	.align		4
.L_7:
        /*0024*/ 	.byte	0x04, 0x12
        /*0026*/ 	.short	(.L_9 - .L_8)
	.align		4
.L_8:
        /*0028*/ 	.word	index@(triton_poi_fused__native_batch_norm_legit_no_training_relu_1)
        /*002c*/ 	.word	0x00000000
.L_9:


//--------------------- .nv.info.triton_poi_fused__native_batch_norm_legit_no_training_relu_1 --------------------------
	.section	.nv.info.triton_poi_fused__native_batch_norm_legit_no_training_relu_1,"",@"SHT_CUDA_INFO"
	.sectionflags	@""
	.align	4


	//----- nvinfo : EIATTR_CUDA_API_VERSION
	.align		4
        /*0000*/ 	.byte	0x04, 0x37
        /*0002*/ 	.short	(.L_11 - .L_10)
.L_10:
        /*0004*/ 	.word	0x0000007c


	//----- nvinfo : EIATTR_KPARAM_INFO
	.align		4
.L_11:
        /*0008*/ 	.byte	0x04, 0x17
        /*000a*/ 	.short	(.L_13 - .L_12)
.L_12:
        /*000c*/ 	.word	0x00000000
        /*0010*/ 	.short	0x0006
        /*0012*/ 	.short	0x0030
        /*0014*/ 	.byte	0x00, 0xf0, 0x11, 0x00


	//----- nvinfo : EIATTR_KPARAM_INFO
	.align		4
.L_13:
        /*0018*/ 	.byte	0x04, 0x17
        /*001a*/ 	.short	(.L_15 - .L_14)
.L_14:
        /*001c*/ 	.word	0x00000000
        /*0020*/ 	.short	0x0005
        /*0022*/ 	.short	0x0028
        /*0024*/ 	.byte	0x00, 0xf4, 0x21, 0x00


	//----- nvinfo : EIATTR_KPARAM_INFO
	.align		4
.L_15:
        /*0028*/ 	.byte	0x04, 0x17
        /*002a*/ 	.short	(.L_17 - .L_16)
.L_16:
        /*002c*/ 	.word	0x00000000
        /*0030*/ 	.short	0x0004
        /*0032*/ 	.short	0x0020
        /*0034*/ 	.byte	0x00, 0xf4, 0x21, 0x00


	//----- nvinfo : EIATTR_KPARAM_INFO
	.align		4
.L_17:
        /*0038*/ 	.byte	0x04, 0x17
        /*003a*/ 	.short	(.L_19 - .L_18)
.L_18:
        /*003c*/ 	.word	0x00000000
        /*0040*/ 	.short	0x0003
        /*0042*/ 	.short	0x0018
        /*0044*/ 	.byte	0x00, 0xf4, 0x21, 0x00


	//----- nvinfo : EIATTR_KPARAM_INFO
	.align		4
.L_19:
        /*0048*/ 	.byte	0x04, 0x17
        /*004a*/ 	.short	(.L_21 - .L_20)
.L_20:
        /*004c*/ 	.word	0x00000000
        /*0050*/ 	.short	0x0002
        /*0052*/ 	.short	0x0010
        /*0054*/ 	.byte	0x00, 0xf4, 0x21, 0x00


	//----- nvinfo : EIATTR_KPARAM_INFO
	.align		4
.L_21:
        /*0058*/ 	.byte	0x04, 0x17
        /*005a*/ 	.short	(.L_23 - .L_22)
.L_22:
        /*005c*/ 	.word	0x00000000
        /*0060*/ 	.short	0x0001
        /*0062*/ 	.short	0x0008
        /*0064*/ 	.byte	0x00, 0xf4, 0x21, 0x00


	//----- nvinfo : EIATTR_KPARAM_INFO
	.align		4
.L_23:
        /*0068*/ 	.byte	0x04, 0x17
        /*006a*/ 	.short	(.L_25 - .L_24)
.L_24:
        /*006c*/ 	.word	0x00000000
        /*0070*/ 	.short	0x0000
        /*0072*/ 	.short	0x0000
        /*0074*/ 	.byte	0x00, 0xf4, 0x21, 0x00


	//----- nvinfo : EIATTR_SPARSE_MMA_MASK
	.align		4
.L_25:
        /*0078*/ 	.byte	0x03, 0x50
        /*007a*/ 	.short	0x0000


	//----- nvinfo : EIATTR_MAXREG_COUNT
	.align		4
        /*007c*/ 	.byte	0x03, 0x1b
        /*007e*/ 	.short	0x00ff


	//----- nvinfo : EIATTR_EXIT_INSTR_OFFSETS
	.align		4
        /*0080*/ 	.byte	0x04, 0x1c
        /*0082*/ 	.short	(.L_27 - .L_26)


	//   ....[0]....
.L_26:
        /*0084*/ 	.word	0x00000520


	//   ....[1]....
        /*0088*/ 	.word	0x00000540


	//----- nvinfo : EIATTR_REQNTID
	.align		4
.L_27:
        /*008c*/ 	.byte	0x04, 0x10
        /*008e*/ 	.short	(.L_29 - .L_28)
.L_28:
        /*0090*/ 	.word	0x00000080
        /*0094*/ 	.word	0x00000001
        /*0098*/ 	.word	0x00000001


	//----- nvinfo : EIATTR_CBANK_PARAM_SIZE
	.align		4
.L_29:
        /*009c*/ 	.byte	0x03, 0x19
        /*009e*/ 	.short	0x0034


	//----- nvinfo : EIATTR_PARAM_CBANK
	.align		4
        /*00a0*/ 	.byte	0x04, 0x0a
        /*00a2*/ 	.short	(.L_31 - .L_30)
	.align		4
.L_30:
        /*00a4*/ 	.word	index@(.nv.constant0.triton_poi_fused__native_batch_norm_legit_no_training_relu_1)
        /*00a8*/ 	.short	0x0210
        /*00aa*/ 	.short	0x0034


	//----- nvinfo : EIATTR_SW_WAR
	.align		4
.L_31:
        /*00ac*/ 	.byte	0x04, 0x36
        /*00ae*/ 	.short	(.L_33 - .L_32)
.L_32:
        /*00b0*/ 	.word	0x00000008
.L_33:


//--------------------- .nv.callgraph             --------------------------
	.section	.nv.callgraph,"",@"SHT_CUDA_CALLGRAPH"
	.align	4
	.sectionentsize	8
	.align		4
        /*0000*/ 	.word	0x00000000
	.align		4
        /*0004*/ 	.word	0xffffffff
	.align		4
        /*0008*/ 	.word	0x00000000
	.align		4
        /*000c*/ 	.word	0xfffffffe
	.align		4
        /*0010*/ 	.word	0x00000000
	.align		4
        /*0014*/ 	.word	0xfffffffd
	.align		4
        /*0018*/ 	.word	0x00000000
	.align		4
        /*001c*/ 	.word	0xfffffffc


//--------------------- .nv.constant4             --------------------------
	.section	.nv.constant4,"a",@progbits
	.align	8
	.align		8
.nv.constant4:
        /*0000*/ 	.dword	_$_str
	.align		8
        /*0008*/ 	.dword	_$_str_$_2


//--------------------- .text.triton_poi_fused__native_batch_norm_legit_no_training_relu_1 --------------------------
	.section	.text.triton_poi_fused__native_batch_norm_legit_no_training_relu_1,"ax",@progbits
	.align	128
        .global         triton_poi_fused__native_batch_norm_legit_no_training_relu_1
        .type           triton_poi_fused__native_batch_norm_legit_no_training_relu_1,@function
        .size           triton_poi_fused__native_batch_norm_legit_no_training_relu_1,(.L_x_1 - triton_poi_fused__native_batch_norm_legit_no_training_relu_1)
        .other          triton_poi_fused__native_batch_norm_legit_no_training_relu_1,@"STO_CUDA_ENTRY STV_DEFAULT"
triton_poi_fused__native_batch_norm_legit_no_training_relu_1:
.text.triton_poi_fused__native_batch_norm_legit_no_training_relu_1:
[----:B------:R-:W0:Y:S01]  /*0000*/  LDC R1, c[0x0][0x28] ;  /* 0x00000a00ff017b82 */ /* 0x000e220000000800 */
[----:B------:R-:W1:Y:S01]  /*0010*/  S2R R0, SR_TID.X ;  /* 0x0000000000007919 */ /* 0x000e620000002100 */
[----:B------:R-:W-:Y:S02]  /*0020*/  CS2R R12, SRZ ;  /* 0x00000000000c7805 */ /* 0x000fe4000001ff00 */
[----:B------:R-:W-:Y:S01]  /*0030*/  CS2R R14, SRZ ;  /* 0x00000000000e7805 */ /* 0x000fe2000001ff00 */
[----:B------:R-:W-:Y:S01]  /*0040*/  ULDC.64 UR4, c[0x0][0x208] ;  /* 0x0000820000047ab9 */ /* 0x000fe20000000a00 */
[----:B------:R-:W2:Y:S02]  /*0050*/  S2R R3, SR_CTAID.X ;  /* 0x0000000000037919 */ /* 0x000ea40000002500 */
[----:B------:R-:W3:Y:S08]  /*0060*/  LDC.64 R22, c[0x0][0x218] ;  /* 0x00008600ff167b82 */ /* 0x000ef00000000a00 */
[----:B------:R-:W4:Y:S08]  /*0070*/  LDC.64 R24, c[0x0][0x210] ;  /* 0x00008400ff187b82 */ /* 0x000f300000000a00 */
[----:B------:R-:W5:Y:S08]  /*0080*/  LDC.64 R8, c[0x0][0x228] ;  /* 0x00008a00ff087b82 */ /* 0x000f700000000a00 */
[----:B------:R-:W3:Y:S01]  /*0090*/  LDC.64 R10, c[0x0][0x230] ;  /* 0x00008c00ff0a7b82 */ /* 0x000ee20000000a00 */
[----:B-1----:R-:W-:-:S04]  /*00a0*/  SHF.L.U32 R0, R0, 0x1, RZ ;  /* 0x0000000100007819 */ /* 0x002fc800000006ff */
[----:B------:R-:W-:-:S04]  /*00b0*/  LOP3.LUT R0, R0, 0xfe, RZ, 0xc0, !PT ;  /* 0x000000fe00007812 */ /* 0x000fc800078ec0ff */
[----:B--2---:R-:W-:Y:S02]  /*00c0*/  LEA R0, R3, R0, 0x8 ;  /* 0x0000000003007211 */ /* 0x004fe400078e40ff */
[----:B------:R-:W1:Y:S02]  /*00d0*/  LDC.64 R2, c[0x0][0x220] ;  /* 0x00008800ff027b82 */ /* 0x000e640000000a00 */
[----:B------:R-:W-:Y:S01]  /*00e0*/  IADD3 R4, R0, 0x1, RZ ;  /* 0x0000000100047810 */ /* 0x000fe20007ffe0ff */
[C---:B------:R-:W-:Y:S01]  /*00f0*/  IMAD.HI R5, R0.reuse, 0x1948b0fd, RZ ;  /* 0x1948b0fd00057827 */ /* 0x040fe200078e02ff */
[----:B------:R-:W-:-:S03]  /*0100*/  ISETP.GE.AND P0, PT, R0, 0x510, PT ;  /* 0x000005100000780c */ /* 0x000fc60003f06270 */
[----:B------:R-:W-:Y:S01]  /*0110*/  IMAD.HI R4, R4, 0x1948b0fd, RZ ;  /* 0x1948b0fd04047827 */ /* 0x000fe200078e02ff */
[----:B------:R-:W-:-:S04]  /*0120*/  SHF.R.U32.HI R6, RZ, 0x1f, R5 ;  /* 0x0000001fff067819 */ /* 0x000fc80000011605 */
[----:B------:R-:W-:Y:S02]  /*0130*/  LEA.HI.SX32 R6, R5, R6, 0x1d ;  /* 0x0000000605067211 */ /* 0x000fe400078feaff */
[----:B------:R-:W-:Y:S02]  /*0140*/  SHF.R.U32.HI R5, RZ, 0x1f, R4 ;  /* 0x0000001fff057819 */ /* 0x000fe40000011604 */
[----:B------:R-:W-:Y:S02]  /*0150*/  LEA.HI R7, R6, R6, RZ, 0x2 ;  /* 0x0000000606077211 */ /* 0x000fe400078f10ff */
[----:B------:R-:W-:Y:S02]  /*0160*/  LEA.HI.SX32 R17, R4, R5, 0x1d ;  /* 0x0000000504117211 */ /* 0x000fe400078feaff */
[----:B------:R-:W-:Y:S02]  /*0170*/  LOP3.LUT R7, R7, 0xfffffffc, RZ, 0xc0, !PT ;  /* 0xfffffffc07077812 */ /* 0x000fe400078ec0ff */
[----:B------:R-:W-:-:S02]  /*0180*/  LEA.HI R4, R17, R17, RZ, 0x2 ;  /* 0x0000001111047211 */ /* 0x000fc400078f10ff */
[----:B------:R-:W-:Y:S02]  /*0190*/  IADD3 R7, R6, -R7, RZ ;  /* 0x8000000706077210 */ /* 0x000fe40007ffe0ff */
[----:B------:R-:W-:-:S03]  /*01a0*/  LOP3.LUT R6, R4, 0xfffffffc, RZ, 0xc0, !PT ;  /* 0xfffffffc04067812 */ /* 0x000fc600078ec0ff */
[----:B-1----:R-:W-:Y:S01]  /*01b0*/  IMAD.WIDE R4, R7, 0x4, R2 ;  /* 0x0000000407047825 */ /* 0x002fe200078e0202 */
[----:B------:R-:W-:-:S04]  /*01c0*/  IADD3 R17, R17, -R6, RZ ;  /* 0x8000000611117210 */ /* 0x000fc80007ffe0ff */
[----:B------:R-:W2:Y:S01]  /*01d0*/  @!P0 LDG.E.EL R12, desc[UR4][R4.64] ;  /* 0x00000004040c8981 */ /* 0x000ea2000c2e1900 */
[----:B------:R-:W-:-:S05]  /*01e0*/  IMAD.WIDE R20, R17, 0x4, R2 ;  /* 0x0000000411147825 */ /* 0x000fca00078e0202 */
[----:B------:R4:W2:Y:S01]  /*01f0*/  @!P0 LDG.E.EL R15, desc[UR4][R20.64] ;  /* 0x00000004140f8981 */ /* 0x0008a2000c2e1900 */
[----:B------:R-:W-:Y:S01]  /*0200*/  CS2R R2, SRZ ;  /* 0x0000000000027805 */ /* 0x000fe2000001ff00 */
[----:B---3--:R-:W-:-:S04]  /*0210*/  IMAD.WIDE R18, R7, 0x4, R22 ;  /* 0x0000000407127825 */ /* 0x008fc800078e0216 */
[----:B------:R-:W-:Y:S01]  /*0220*/  IMAD.WIDE R22, R17, 0x4, R22 ;  /* 0x0000000411167825 */ /* 0x000fe200078e0216 */
[----:B------:R-:W3:Y:S03]  /*0230*/  @!P0 LDG.E.EL R13, desc[UR4][R18.64] ;  /* 0x00000004120d8981 */ /* 0x000ee6000c2e1900 */
[----:B----4-:R-:W-:Y:S01]  /*0240*/  IMAD.WIDE R20, R0, 0x4, R24 ;  /* 0x0000000400147825 */ /* 0x010fe200078e0218 */
[----:B------:R-:W4:Y:S03]  /*0250*/  @!P0 LDG.E.EL R14, desc[UR4][R22.64] ;  /* 0x00000004160e8981 */ /* 0x000f26000c2e1900 */
[C---:B-----5:R-:W-:Y:S01]  /*0260*/  IMAD.WIDE R4, R7.reuse, 0x4, R8 ;  /* 0x0000000407047825 */ /* 0x060fe200078e0208 */
[----:B------:R-:W3:Y:S03]  /*0270*/  @!P0 LDG.E.64 R2, desc[UR4][R20.64] ;  /* 0x0000000414028981 */ /* 0x000ee6000c1e1b00 */
[----:B0-----:R-:W-:-:S04]  /*0280*/  IMAD.WIDE R6, R7, 0x4, R10 ;  /* 0x0000000407067825 */ /* 0x001fc800078e020a */
[----:B------:R-:W-:-:S04]  /*0290*/  IMAD.WIDE R8, R17, 0x4, R8 ;  /* 0x0000000411087825 */ /* 0x000fc800078e0208 */
[----:B------:R-:W-:Y:S01]  /*02a0*/  IMAD.WIDE R24, R17, 0x4, R10 ;  /* 0x0000000411187825 */ /* 0x000fe200078e020a */
[----:B------:R-:W-:Y:S02]  /*02b0*/  CS2R R16, SRZ ;  /* 0x0000000000107805 */ /* 0x000fe4000001ff00 */
[----:B------:R-:W-:-:S04]  /*02c0*/  CS2R R10, SRZ ;  /* 0x00000000000a7805 */ /* 0x000fc8000001ff00 */
[----:B------:R0:W5:Y:S04]  /*02d0*/  @!P0 LDG.E.EL R16, desc[UR4][R4.64] ;  /* 0x0000000404108981 */ /* 0x000168000c2e1900 */
[----:B------:R-:W3:Y:S04]  /*02e0*/  @!P0 LDG.E.EL R17, desc[UR4][R8.64] ;  /* 0x0000000408118981 */ /* 0x000ee8000c2e1900 */
[----:B------:R1:W5:Y:S01]  /*02f0*/  @!P0 LDG.E.EL R11, desc[UR4][R6.64] ;  /* 0x00000004060b8981 */ /* 0x000362000c2e1900 */
[----:B0-----:R-:W0:Y:S03]  /*0300*/  LDC.64 R4, c[0x0][0x238] ;  /* 0x00008e00ff047b82 */ /* 0x001e260000000a00 */
[----:B------:R-:W3:Y:S01]  /*0310*/  @!P0 LDG.E.EL R10, desc[UR4][R24.64] ;  /* 0x00000004180a8981 */ /* 0x000ee2000c2e1900 */
[----:B-1----:R-:W-:Y:S01]  /*0320*/  HFMA2.MMA R6, -RZ, RZ, 1.625, 0 ;  /* 0x3e800000ff067435 */ /* 0x002fe200000001ff */
[----:B0-----:R-:W-:-:S04]  /*0330*/  IMAD.WIDE R4, R0, 0x4, R4 ;  /* 0x0000000400047825 */ /* 0x001fc800078e0204 */
[----:B--2---:R-:W-:Y:S01]  /*0340*/  FADD R12, R12, 0.0010000000474974513054 ;  /* 0x3a83126f0c0c7421 */ /* 0x004fe20000000000 */
[----:B------:R-:W-:-:S03]  /*0350*/  FADD R15, R15, 0.0010000000474974513054 ;  /* 0x3a83126f0f0f7421 */ /* 0x000fc60000000000 */
[----:B------:R-:W0:Y:S08]  /*0360*/  MUFU.SQRT R18, R12 ;  /* 0x0000000c00127308 */ /* 0x000e300000002000 */
[----:B------:R-:W1:Y:S01]  /*0370*/  MUFU.SQRT R19, R15 ;  /* 0x0000000f00137308 */ /* 0x000e620000002000 */
[C---:B0-----:R-:W-:Y:S02]  /*0380*/  FSETP.GT.AND P1, PT, R18.reuse, 8.50705917302346158658e+37, PT ;  /* 0x7e8000001200780b */ /* 0x041fe40003f24000 */
[----:B------:R-:W-:-:S02]  /*0390*/  FSETP.GEU.AND P3, PT, R18, 1.175494350822287508e-38, PT ;  /* 0x008000001200780b */ /* 0x000fc40003f6e000 */
[C---:B-1----:R-:W-:Y:S02]  /*03a0*/  FSETP.GT.AND P2, PT, R19.reuse, 8.50705917302346158658e+37, PT ;  /* 0x7e8000001300780b */ /* 0x042fe40003f44000 */
[----:B------:R-:W-:-:S07]  /*03b0*/  FSETP.GEU.AND P4, PT, R19, 1.175494350822287508e-38, PT ;  /* 0x008000001300780b */ /* 0x000fce0003f8e000 */
[----:B------:R-:W-:-:S04]  /*03c0*/  @P1 FMUL R18, R18, 0.25 ;  /* 0x3e80000012121820 */ /* 0x000fc80000400000 */
[----:B------:R-:W-:Y:S01]  /*03d0*/  @!P3 FMUL R18, R18, 16777216 ;  /* 0x4b8000001212b820 */ /* 0x000fe20000400000 */
[----:B------:R-:W-:-:S04]  /*03e0*/  @P2 FMUL R19, R19, 0.25 ;  /* 0x3e80000013132820 */ /* 0x000fc80000400000 */
[----:B------:R-:W-:Y:S01]  /*03f0*/  @!P4 FMUL R19, R19, 16777216 ;  /* 0x4b8000001313c820 */ /* 0x000fe20000400000 */
[----:B------:R-:W0:Y:S01]  /*0400*/  MUFU.RCP R18, R18 ;  /* 0x0000001200127308 */ /* 0x000e220000001000 */
[----:B------:R-:W-:-:S07]  /*0410*/  FSEL R7, R6, 1, P1 ;  /* 0x3f80000006077808 */ /* 0x000fce0000800000 */
[----:B------:R-:W1:Y:S01]  /*0420*/  MUFU.RCP R19, R19 ;  /* 0x0000001300137308 */ /* 0x000e620000001000 */
[----:B------:R-:W-:Y:S01]  /*0430*/  FSEL R6, R6, 1, P2 ;  /* 0x3f80000006067808 */ /* 0x000fe20001000000 */
[----:B------:R-:W-:-:S04]  /*0440*/  @!P3 FMUL R7, R7, 16777216 ;  /* 0x4b8000000707b820 */ /* 0x000fc80000400000 */
[----:B------:R-:W-:Y:S01]  /*0450*/  @!P4 FMUL R6, R6, 16777216 ;  /* 0x4b8000000606c820 */ /* 0x000fe20000400000 */
[----:B---3--:R-:W-:Y:S01]  /*0460*/  FADD R2, -R13, R2 ;  /* 0x000000020d027221 */ /* 0x008fe20000000100 */
[----:B----4-:R-:W-:Y:S01]  /*0470*/  FADD R3, -R14, R3 ;  /* 0x000000030e037221 */ /* 0x010fe20000000100 */
[----:B0-----:R-:W-:Y:S01]  /*0480*/  FMUL R7, R18, R7 ;  /* 0x0000000712077220 */ /* 0x001fe20000400000 */
[----:B-1----:R-:W-:-:S03]  /*0490*/  FMUL R6, R19, R6 ;  /* 0x0000000613067220 */ /* 0x002fc60000400000 */
[----:B------:R-:W-:Y:S01]  /*04a0*/  FMUL R2, R2, R7 ;  /* 0x0000000702027220 */ /* 0x000fe20000400000 */
[----:B------:R-:W-:-:S03]  /*04b0*/  FMUL R3, R3, R6 ;  /* 0x0000000603037220 */ /* 0x000fc60000400000 */
[----:B-----5:R-:W-:Y:S01]  /*04c0*/  FFMA R2, R2, R16, R11 ;  /* 0x0000001002027223 */ /* 0x020fe2000000000b */
[----:B------:R-:W-:-:S04]  /*04d0*/  FFMA R3, R3, R17, R10 ;  /* 0x0000001103037223 */ /* 0x000fc8000000000a */
[C---:B------:R-:W-:Y:S02]  /*04e0*/  FSETP.GEU.AND P1, PT, R2.reuse, RZ, PT ;  /* 0x000000ff0200720b */ /* 0x040fe40003f2e000 */
[C---:B------:R-:W-:Y:S02]  /*04f0*/  FSETP.GEU.AND P2, PT, R3.reuse, RZ, PT ;  /* 0x000000ff0300720b */ /* 0x040fe40003f4e000 */
[----:B------:R-:W-:Y:S02]  /*0500*/  FSEL R2, R2, RZ, P1 ;  /* 0x000000ff02027208 */ /* 0x000fe40000800000 */
[----:B------:R-:W-:Y:S01]  /*0510*/  FSEL R3, R3, RZ, P2 ;  /* 0x000000ff03037208 */ /* 0x000fe20001000000 */
[----:B------:R-:W-:Y:S08]  /*0520*/  @P0 EXIT ;  /* 0x000000000000094d */ /* 0x000ff00003800000 */
[----:B------:R-:W-:Y:S01]  /*0530*/  STG.E.64 desc[UR4][R4.64], R2 ;  /* 0x0000000204007986 */ /* 0x000fe2000c101b04 */
[----:B------:R-:W-:Y:S05]  /*0540*/  EXIT ;  /* 0x000000000000794d */ /* 0x000fea0003800000 */
.L_x_0:
[----:B------:R-:W-:-:S00]  /*0550*/  BRA `(.L_x_0) ;  /* 0xfffffffc00fc7947 */ /* 0x000fc0000383ffff */
[----:B------:R-:W-:-:S00]  /*0560*/  NOP ;  /* 0x0000000000007918 */ /* 0x000fc00000000000 */
        /* <DEDUP_REMOVED lines=9> */
.L_x_1:


//--------------------- .nv.global.init           --------------------------
	.section	.nv.global.init,"aw",@progbits
.nv.global.init:
	.type		_$_str,@object
	.size		_$_str,(_$_str_$_2 - _$_str)
_$_str:
        /*0000*/ 	.byte	0x5f, 0x5f, 0x43, 0x55, 0x44, 0x41, 0x5f, 0x46, 0x54, 0x5a, 0x00
	.type		_$_str_$_2,@object
	.size		_$_str_$_2,(.L_1 - _$_str_$_2)
_$_str_$_2:
        /*000b*/ 	.byte	0x5f, 0x5f, 0x43, 0x55, 0x44, 0x41, 0x5f, 0x50, 0x52, 0x45, 0x43, 0x5f, 0x53, 0x51, 0x52, 0x54
        /*001b*/ 	.byte	0x00
.L_1:


//--------------------- .nv.constant0.triton_poi_fused__native_batch_norm_legit_no_training_relu_1 --------------------------
	.section	.nv.constant0.triton_poi_fused__native_batch_norm_legit_no_training_relu_1,"a",@progbits
	.sectionflags	@""
	.align	4
.nv.constant0.triton_poi_fused__native_batch_norm_legit_no_training_relu_1:
	.zero		580
